//
// Generated by NVIDIA NVVM Compiler
//
// Compiler Build ID: CL-36424714
// Cuda compilation tools, release 13.0, V13.0.88
// Based on NVVM 20.0.0
//

.version 9.0
.target sm_100
.address_size 64

	// .globl	_Z6kernelPf
.extern .shared .align 16 .b8 cache[];

.visible .entry _Z6kernelPf(
	.param .u64 .ptr .align 1 _Z6kernelPf_param_0
)
{
	.reg .pred 	%p<10>;
	.reg .b32 	%r<110>;
	.reg .b32 	%f<21>;
	.reg .b64 	%rd<19>;

	ld.param.u64 	%rd2, [_Z6kernelPf_param_0];
	cvta.to.global.u64 	%rd1, %rd2;
	mov.u32 	%r1, %tid.x;
	mov.u32 	%r62, %ctaid.x;
	mov.u32 	%r2, %ntid.x;
	mul.lo.s32 	%r3, %r62, %r2;
	add.s32 	%r63, %r1, %r2;
	sub.s32 	%r64, 3145727, %r63;
	div.u32 	%r65, %r64, %r2;
	and.b32  	%r4, %r65, 3;
	xor.b32  	%r5, %r4, 2;
	setp.eq.s32 	%p1, %r4, 2;
	mov.u32 	%r97, %r1;
	@%p1 bra 	$L__BB0_3;
	shl.b32 	%r66, %r1, 2;
	mov.u32 	%r67, cache;
	add.s32 	%r93, %r67, %r66;
	shl.b32 	%r7, %r2, 2;
	shl.b32 	%r68, %r1, 1;
	add.s32 	%r92, %r3, %r68;
	neg.s32 	%r91, %r5;
	mad.lo.s32 	%r97, %r2, %r5, %r1;
$L__BB0_2:
	.pragma "nounroll";
	mul.wide.s32 	%rd3, %r92, 4;
	add.s64 	%rd4, %rd1, %rd3;
	ld.global.f32 	%f1, [%rd4];
	st.shared.f32 	[%r93], %f1;
	add.s32 	%r93, %r93, %r7;
	add.s32 	%r92, %r92, %r2;
	add.s32 	%r91, %r91, 1;
	setp.ne.s32 	%p2, %r91, 0;
	@%p2 bra 	$L__BB0_2;
$L__BB0_3:
	shl.b32 	%r18, %r2, 2;
	shl.b32 	%r69, %r97, 2;
	mov.u32 	%r70, cache;
	add.s32 	%r96, %r70, %r69;
	shl.b32 	%r20, %r2, 4;
	shl.b32 	%r21, %r2, 3;
	mul.lo.s32 	%r22, %r2, 12;
	add.s32 	%r71, %r1, %r97;
	add.s32 	%r95, %r71, %r3;
	cvt.u64.u32 	%rd7, %r18;
$L__BB0_4:
	mul.wide.s32 	%rd5, %r95, 4;
	add.s64 	%rd6, %rd1, %rd5;
	ld.global.f32 	%f2, [%rd6];
	st.shared.f32 	[%r96], %f2;
	add.s64 	%rd8, %rd6, %rd7;
	ld.global.f32 	%f3, [%rd8];
	add.s32 	%r72, %r96, %r18;
	st.shared.f32 	[%r72], %f3;
	add.s64 	%rd9, %rd8, %rd7;
	ld.global.f32 	%f4, [%rd9];
	add.s32 	%r73, %r96, %r21;
	st.shared.f32 	[%r73], %f4;
	add.s64 	%rd10, %rd9, %rd7;
	ld.global.f32 	%f5, [%rd10];
	add.s32 	%r74, %r96, %r22;
	st.shared.f32 	[%r74], %f5;
	add.s32 	%r97, %r97, %r18;
	add.s32 	%r96, %r96, %r20;
	add.s32 	%r95, %r95, %r18;
	setp.lt.u32 	%p3, %r97, 3145728;
	@%p3 bra 	$L__BB0_4;
	setp.eq.s32 	%p4, %r4, 2;
	bar.sync 	0;
	mov.u32 	%r102, %r1;
	@%p4 bra 	$L__BB0_8;
	shl.b32 	%r75, %r1, 2;
	add.s32 	%r99, %r70, %r75;
	neg.s32 	%r98, %r5;
	mad.lo.s32 	%r102, %r2, %r5, %r1;
$L__BB0_7:
	.pragma "nounroll";
	ld.shared.f32 	%f6, [%r99];
	add.f32 	%f7, %f6, 0f3F800000;
	st.shared.f32 	[%r99], %f7;
	add.s32 	%r99, %r99, %r18;
	add.s32 	%r98, %r98, 1;
	setp.ne.s32 	%p5, %r98, 0;
	@%p5 bra 	$L__BB0_7;
$L__BB0_8:
	shl.b32 	%r77, %r102, 2;
	add.s32 	%r101, %r70, %r77;
$L__BB0_9:
	ld.shared.f32 	%f8, [%r101];
	add.f32 	%f9, %f8, 0f3F800000;
	st.shared.f32 	[%r101], %f9;
	add.s32 	%r79, %r101, %r18;
	ld.shared.f32 	%f10, [%r79];
	add.f32 	%f11, %f10, 0f3F800000;
	st.shared.f32 	[%r79], %f11;
	add.s32 	%r80, %r101, %r21;
	ld.shared.f32 	%f12, [%r80];
	add.f32 	%f13, %f12, 0f3F800000;
	st.shared.f32 	[%r80], %f13;
	add.s32 	%r81, %r101, %r22;
	ld.shared.f32 	%f14, [%r81];
	add.f32 	%f15, %f14, 0f3F800000;
	st.shared.f32 	[%r81], %f15;
	add.s32 	%r102, %r102, %r18;
	add.s32 	%r101, %r101, %r20;
	setp.lt.u32 	%p6, %r102, 3145728;
	@%p6 bra 	$L__BB0_9;
	setp.eq.s32 	%p7, %r4, 2;
	bar.sync 	0;
	mov.u32 	%r109, %r1;
	@%p7 bra 	$L__BB0_13;
	shl.b32 	%r82, %r1, 1;
	add.s32 	%r105, %r3, %r82;
	shl.b32 	%r83, %r1, 2;
	add.s32 	%r104, %r70, %r83;
	neg.s32 	%r103, %r5;
	mad.lo.s32 	%r109, %r2, %r5, %r1;
$L__BB0_12:
	.pragma "nounroll";
	mul.wide.s32 	%rd11, %r105, 4;
	add.s64 	%rd12, %rd1, %rd11;
	ld.shared.f32 	%f16, [%r104];
	st.global.f32 	[%rd12], %f16;
	add.s32 	%r105, %r105, %r2;
	add.s32 	%r104, %r104, %r18;
	add.s32 	%r103, %r103, 1;
	setp.ne.s32 	%p8, %r103, 0;
	@%p8 bra 	$L__BB0_12;
$L__BB0_13:
	add.s32 	%r85, %r1, %r109;
	add.s32 	%r108, %r85, %r3;
	shl.b32 	%r86, %r109, 2;
	add.s32 	%r107, %r70, %r86;
$L__BB0_14:
	ld.shared.f32 	%f17, [%r107];
	mul.wide.s32 	%rd14, %r108, 4;
	add.s64 	%rd15, %rd1, %rd14;
	st.global.f32 	[%rd15], %f17;
	add.s32 	%r88, %r107, %r18;
	ld.shared.f32 	%f18, [%r88];
	add.s64 	%rd16, %rd15, %rd7;
	st.global.f32 	[%rd16], %f18;
	add.s32 	%r89, %r107, %r21;
	ld.shared.f32 	%f19, [%r89];
	add.s64 	%rd17, %rd16, %rd7;
	st.global.f32 	[%rd17], %f19;
	add.s32 	%r90, %r107, %r22;
	ld.shared.f32 	%f20, [%r90];
	add.s64 	%rd18, %rd17, %rd7;
	st.global.f32 	[%rd18], %f20;
	add.s32 	%r109, %r109, %r18;
	add.s32 	%r108, %r108, %r18;
	add.s32 	%r107, %r107, %r20;
	setp.lt.u32 	%p9, %r109, 3145728;
	@%p9 bra 	$L__BB0_14;
	ret;

}


// ===== COMPILED SASS (sm_100) =====

	.target	sm_100

	.elftype	@"ET_EXEC"


//--------------------- .note.nv.tkinfo           --------------------------
	.section	.note.nv.tkinfo,"",@"SHT_NOTE"
	.sectionflags	@"SHF_NOTE_NV_TKINFO"
	.tkinfo
        /*0018*/ 	.word	0x00000002
        /*0030*/ 	.string	""
        /*0030*/ 	.string	"ptxas"
        /*0030*/ 	.string	"Cuda compilation tools, release 13.0, V13.0.88"
        /*0030*/ 	.string	"Build cuda_13.0.r13.0/compiler.36424714_0"
        /*0030*/ 	.string	"-arch sm_100 -m 64 "



//--------------------- .note.nv.cuinfo           --------------------------
	.section	.note.nv.cuinfo,"",@"SHT_NOTE"
	.sectionflags	@"SHF_NOTE_NV_CUINFO"
        /*0018*/ 	.short	0x0002
        /*001a*/ 	.short	0x0064
        /*001c*/ 	.short	0x0082
	.zero		2


//--------------------- .nv.info                  --------------------------
	.section	.nv.info,"",@"SHT_CUDA_INFO"
	.align	4


	//----- nvinfo : EIATTR_REGCOUNT
	.align		4
        /*0000*/ 	.byte	0x04, 0x2f
        /*0002*/ 	.short	(.L_1 - .L_0)
	.align		4
.L_0:
        /*0004*/ 	.word	index@(_Z6kernelPf)
        /*0008*/ 	.word	0x0000001a


	//----- nvinfo : EIATTR_FRAME_SIZE
	.align		4
.L_1:
        /*000c*/ 	.byte	0x04, 0x11
        /*000e*/ 	.short	(.L_3 - .L_2)
	.align		4
.L_2:
        /*0010*/ 	.word	index@(_Z6kernelPf)
        /*0014*/ 	.word	0x00000000


	//----- nvinfo : EIATTR_MIN_STACK_SIZE
	.align		4
.L_3:
        /*0018*/ 	.byte	0x04, 0x12
        /*001a*/ 	.short	(.L_5 - .L_4)
	.align		4
.L_4:
        /*001c*/ 	.word	index@(_Z6kernelPf)
        /*0020*/ 	.word	0x00000000
.L_5:


//--------------------- .nv.compat                --------------------------
	.section	.nv.compat,"",@"SHT_CUDA_COMPAT_INFO"
	.align	4
        /*0000*/ 	.byte	0x02, 0x09, 0x00, 0x00, 0x02, 0x02, 0x01, 0x00, 0x02, 0x05, 0x05, 0x00, 0x03, 0x07, 0x01, 0x01
        /*0010*/ 	.byte	0x02, 0x03, 0x00, 0x00, 0x02, 0x06, 0x01, 0x00, 0x04, 0x0b, 0x08, 0x00, 0x09, 0x00, 0x00, 0x00
        /*0020*/ 	.byte	0x00, 0x00, 0x00, 0x00


//--------------------- .nv.info._Z6kernelPf      --------------------------
	.section	.nv.info._Z6kernelPf,"",@"SHT_CUDA_INFO"
	.sectionflags	@""
	.align	4


	//----- nvinfo : EIATTR_CUDA_API_VERSION
	.align		4
        /*0000*/ 	.byte	0x04, 0x37
        /*0002*/ 	.short	(.L_7 - .L_6)
.L_6:
        /*0004*/ 	.word	0x00000082


	//----- nvinfo : EIATTR_KPARAM_INFO
	.align		4
.L_7:
        /*0008*/ 	.byte	0x04, 0x17
        /*000a*/ 	.short	(.L_9 - .L_8)
.L_8:
        /*000c*/ 	.word	0x00000000
        /*0010*/ 	.short	0x0000
        /*0012*/ 	.short	0x0000
        /*0014*/ 	.byte	0x00, 0xf5, 0x21, 0x00


	//----- nvinfo : EIATTR_SPARSE_MMA_MASK
	.align		4
.L_9:
        /*0018*/ 	.byte	0x03, 0x50
        /*001a*/ 	.short	0x0000


	//----- nvinfo : EIATTR_MAXREG_COUNT
	.align		4
        /*001c*/ 	.byte	0x03, 0x1b
        /*001e*/ 	.short	0x00ff


	//----- nvinfo : EIATTR_NUM_BARRIERS
	.align		4
        /*0020*/ 	.byte	0x02, 0x4c
        /*0022*/ 	.byte	0x01
	.zero		1


	//----- nvinfo : EIATTR_MERCURY_ISA_VERSION
	.align		4
        /*0024*/ 	.byte	0x03, 0x5f
        /*0026*/ 	.short	0x0101


	//----- nvinfo : EIATTR_VRC_CTA_INIT_COUNT
	.align		4
        /*0028*/ 	.byte	0x02, 0x4a
	.zero		1
	.zero		1


	//----- nvinfo : EIATTR_EXIT_INSTR_OFFSETS
	.align		4
        /*002c*/ 	.byte	0x04, 0x1c
        /*002e*/ 	.short	(.L_11 - .L_10)


	//   ....[0]....
.L_10:
        /*0030*/ 	.word	0x000009d0


	//----- nvinfo : EIATTR_CRS_STACK_SIZE
	.align		4
.L_11:
        /*0034*/ 	.byte	0x04, 0x1e
        /*0036*/ 	.short	(.L_13 - .L_12)
.L_12:
        /*0038*/ 	.word	0x00000000


	//----- nvinfo : EIATTR_CBANK_PARAM_SIZE
	.align		4
.L_13:
        /*003c*/ 	.byte	0x03, 0x19
        /*003e*/ 	.short	0x0008


	//----- nvinfo : EIATTR_PARAM_CBANK
	.align		4
        /*0040*/ 	.byte	0x04, 0x0a
        /*0042*/ 	.short	(.L_15 - .L_14)
	.align		4
.L_14:
        /*0044*/ 	.word	index@(.nv.constant0._Z6kernelPf)
        /*0048*/ 	.short	0x0380
        /*004a*/ 	.short	0x0008


	//----- nvinfo : EIATTR_SW_WAR
	.align		4
.L_15:
        /*004c*/ 	.byte	0x04, 0x36
        /*004e*/ 	.short	(.L_17 - .L_16)
.L_16:
        /*0050*/ 	.word	0x00000008
.L_17:


//--------------------- .nv.callgraph             --------------------------
	.section	.nv.callgraph,"",@"SHT_CUDA_CALLGRAPH"
	.align	4
	.sectionentsize	8
	.align		4
        /*0000*/ 	.word	0x00000000
	.align		4
        /*0004*/ 	.word	0xffffffff
	.align		4
        /*0008*/ 	.word	0x00000000
	.align		4
        /*000c*/ 	.word	0xfffffffe
	.align		4
        /*0010*/ 	.word	0x00000000
	.align		4
        /*0014*/ 	.word	0xfffffffd
	.align		4
        /*0018*/ 	.word	0x00000000
	.align		4
        /*001c*/ 	.word	0xfffffffc


//--------------------- .text._Z6kernelPf         --------------------------
	.section	.text._Z6kernelPf,"ax",@progbits
	.align	128
        .global         _Z6kernelPf
        .type           _Z6kernelPf,@function
        .size           _Z6kernelPf,(.L_x_15 - _Z6kernelPf)
        .other          _Z6kernelPf,@"STO_CUDA_ENTRY STV_DEFAULT"
_Z6kernelPf:
.text._Z6kernelPf:
[----:B------:R-:W-:Y:S01]  /*0000*/  LDC R1, c[0x0][0x37c] ;  /* 0x0000df00ff017b82 */ /* 0x000fe20000000800 */
[----:B------:R-:W0:Y:S01]  /*0010*/  LDCU UR7, c[0x0][0x360] ;  /* 0x00006c00ff0777ac */ /* 0x000e220008000800 */
[----:B------:R-:W1:Y:S06]  /*0020*/  S2R R3, SR_TID.X ;  /* 0x0000000000037919 */ /* 0x000e6c0000002100 */
[----:B------:R-:W1:Y:S01]  /*0030*/  LDC R0, c[0x0][0x360] ;  /* 0x0000d800ff007b82 */ /* 0x000e620000000800 */
[----:B------:R-:W-:Y:S01]  /*0040*/  BSSY.RECONVERGENT B0, `(.L_x_0) ;  /* 0x000002c000007945 */ /* 0x000fe20003800200 */
[----:B------:R-:W2:Y:S06]  /*0050*/  LDCU.64 UR8, c[0x0][0x358] ;  /* 0x00006b00ff0877ac */ /* 0x000eac0008000a00 */
[----:B------:R-:W3:Y:S01]  /*0060*/  S2UR UR4, SR_CTAID.X ;  /* 0x00000000000479c3 */ /* 0x000ee20000002500 */
[----:B0-----:R-:W0:Y:S01]  /*0070*/  I2F.U32.RP R6, UR7 ;  /* 0x0000000700067d06 */ /* 0x001e220008209000 */
[----:B------:R-:W-:-:S07]  /*0080*/  ISETP.NE.U32.AND P2, PT, RZ, UR7, PT ;  /* 0x00000007ff007c0c */ /* 0x000fce000bf45070 */
[----:B0-----:R-:W0:Y:S01]  /*0090*/  MUFU.RCP R6, R6 ;  /* 0x0000000600067308 */ /* 0x001e220000001000 */
[----:B-1----:R-:W-:Y:S01]  /*00a0*/  IADD3 R2, PT, PT, -R3, 0x2fffff, -R0 ;  /* 0x002fffff03027810 */ /* 0x002fe20007ffe900 */
[----:B---3--:R-:W-:Y:S01]  /*00b0*/  UIMAD UR4, UR4, UR7, URZ ;  /* 0x00000007040472a4 */ /* 0x008fe2000f8e02ff */
[----:B0-----:R-:W-:-:S05]  /*00c0*/  VIADD R4, R6, 0xffffffe ;  /* 0x0ffffffe06047836 */ /* 0x001fca0000000000 */
[----:B------:R0:W1:Y:S02]  /*00d0*/  F2I.FTZ.U32.TRUNC.NTZ R5, R4 ;  /* 0x0000000400057305 */ /* 0x000064000021f000 */
[----:B0-----:R-:W-:Y:S02]  /*00e0*/  HFMA2 R4, -RZ, RZ, 0, 0 ;  /* 0x00000000ff047431 */ /* 0x001fe400000001ff */
[----:B-1----:R-:W-:-:S04]  /*00f0*/  IMAD.MOV R7, RZ, RZ, -R5 ;  /* 0x000000ffff077224 */ /* 0x002fc800078e0a05 */
[----:B------:R-:W-:-:S04]  /*0100*/  IMAD R7, R7, UR7, RZ ;  /* 0x0000000707077c24 */ /* 0x000fc8000f8e02ff */
[----:B------:R-:W-:-:S06]  /*0110*/  IMAD.HI.U32 R5, R5, R7, R4 ;  /* 0x0000000705057227 */ /* 0x000fcc00078e0004 */
[----:B------:R-:W-:-:S04]  /*0120*/  IMAD.HI.U32 R5, R5, R2, RZ ;  /* 0x0000000205057227 */ /* 0x000fc800078e00ff */
[----:B------:R-:W-:-:S04]  /*0130*/  IMAD.MOV R7, RZ, RZ, -R5 ;  /* 0x000000ffff077224 */ /* 0x000fc800078e0a05 */
[----:B------:R-:W-:-:S05]  /*0140*/  IMAD R2, R7, UR7, R2 ;  /* 0x0000000707027c24 */ /* 0x000fca000f8e0202 */
[----:B------:R-:W-:-:S13]  /*0150*/  ISETP.GE.U32.AND P0, PT, R2, UR7, PT ;  /* 0x0000000702007c0c */ /* 0x000fda000bf06070 */
[----:B------:R-:W-:Y:S01]  /*0160*/  @P0 VIADD R2, R2, -UR7 ;  /* 0x8000000702020c36 */ /* 0x000fe20008000000 */
[----:B------:R-:W-:-:S04]  /*0170*/  @P0 IADD3 R5, PT, PT, R5, 0x1, RZ ;  /* 0x0000000105050810 */ /* 0x000fc80007ffe0ff */
[----:B------:R-:W-:Y:S01]  /*0180*/  ISETP.GE.U32.AND P1, PT, R2, UR7, PT ;  /* 0x0000000702007c0c */ /* 0x000fe2000bf26070 */
[----:B------:R-:W-:-:S12]  /*0190*/  IMAD.MOV.U32 R2, RZ, RZ, R3 ;  /* 0x000000ffff027224 */ /* 0x000fd800078e0003 */
[----:B------:R-:W-:Y:S01]  /*01a0*/  @P1 VIADD R5, R5, 0x1 ;  /* 0x0000000105051836 */ /* 0x000fe20000000000 */
[----:B------:R-:W-:-:S04]  /*01b0*/  @!P2 LOP3.LUT R5, RZ, UR7, RZ, 0x33, !PT ;  /* 0x00000007ff05ac12 */ /* 0x000fc8000f8e33ff */
[----:B------:R-:W-:-:S04]  /*01c0*/  LOP3.LUT R5, R5, 0x3, RZ, 0xc0, !PT ;  /* 0x0000000305057812 */ /* 0x000fc800078ec0ff */
[C---:B------:R-:W-:Y:S02]  /*01d0*/  ISETP.NE.AND P0, PT, R5.reuse, 0x2, PT ;  /* 0x000000020500780c */ /* 0x040fe40003f05270 */
[----:B------:R-:W-:-:S11]  /*01e0*/  LOP3.LUT R6, R5, 0x2, RZ, 0x3c, !PT ;  /* 0x0000000205067812 */ /* 0x000fd600078e3cff */
[----:B--2---:R-:W-:Y:S05]  /*01f0*/  @!P0 BRA `(.L_x_1) ;  /* 0x0000000000408947 */ /* 0x004fea0003800000 */
[----:B------:R-:W0:Y:S01]  /*0200*/  S2UR UR6, SR_CgaCtaId ;  /* 0x00000000000679c3 */ /* 0x000e220000008800 */
[----:B------:R-:W-:Y:S01]  /*0210*/  UMOV UR5, 0x400 ;  /* 0x0000040000057882 */ /* 0x000fe20000000000 */
[----:B------:R-:W-:Y:S01]  /*0220*/  LEA R11, R3, UR4, 0x1 ;  /* 0x00000004030b7c11 */ /* 0x000fe2000f8e08ff */
[C---:B------:R-:W-:Y:S01]  /*0230*/  IMAD R2, R6.reuse, UR7, R3 ;  /* 0x0000000706027c24 */ /* 0x040fe2000f8e0203 */
[----:B------:R-:W-:-:S04]  /*0240*/  IADD3 R10, PT, PT, -R6, RZ, RZ ;  /* 0x000000ff060a7210 */ /* 0x000fc80007ffe1ff */
[----:B------:R-:W1:Y:S01]  /*0250*/  LDC.64 R8, c[0x0][0x380] ;  /* 0x0000e000ff087b82 */ /* 0x000e620000000a00 */
[----:B0-----:R-:W-:-:S06]  /*0260*/  ULEA UR5, UR6, UR5, 0x18 ;  /* 0x0000000506057291 */ /* 0x001fcc000f8ec0ff */
[----:B------:R-:W-:-:S07]  /*0270*/  LEA R7, R3, UR5, 0x2 ;  /* 0x0000000503077c11 */ /* 0x000fce000f8e10ff */
.L_x_2:
[----:B-1----:R-:W-:-:S06]  /*0280*/  IMAD.WIDE R4, R11, 0x4, R8 ;  /* 0x000000040b047825 */ /* 0x002fcc00078e0208 */
[----:B------:R-:W2:Y:S01]  /*0290*/  LDG.E R4, desc[UR8][R4.64] ;  /* 0x0000000804047981 */ /* 0x000ea2000c1e1900 */
[----:B------:R-:W-:Y:S02]  /*02a0*/  VIADD R10, R10, 0x1 ;  /* 0x000000010a0a7836 */ /* 0x000fe40000000000 */
[----:B------:R-:W-:-:S03]  /*02b0*/  VIADD R11, R11, UR7 ;  /* 0x000000070b0b7c36 */ /* 0x000fc60008000000 */
[----:B------:R-:W-:Y:S01]  /*02c0*/  ISETP.NE.AND P1, PT, R10, RZ, PT ;  /* 0x000000ff0a00720c */ /* 0x000fe20003f25270 */
[----:B--2---:R0:W-:Y:S02]  /*02d0*/  STS [R7], R4 ;  /* 0x0000000407007388 */ /* 0x0041e40000000800 */
[----:B0-----:R-:W-:-:S10]  /*02e0*/  LEA R7, R0, R7, 0x2 ;  /* 0x0000000700077211 */ /* 0x001fd400078e10ff */
[----:B------:R-:W-:Y:S05]  /*02f0*/  @P1 BRA `(.L_x_2) ;  /* 0xfffffffc00e01947 */ /* 0x000fea000383ffff */
.L_x_1:
[----:B------:R-:W-:Y:S05]  /*0300*/  BSYNC.RECONVERGENT B0 ;  /* 0x0000000000007941 */ /* 0x000fea0003800200 */
.L_x_0:
[----:B------:R-:W0:Y:S01]  /*0310*/  S2UR UR6, SR_CgaCtaId ;  /* 0x00000000000679c3 */ /* 0x000e220000008800 */
[----:B------:R-:W-:Y:S01]  /*0320*/  UMOV UR5, 0x400 ;  /* 0x0000040000057882 */ /* 0x000fe20000000000 */
[----:B------:R-:W-:Y:S01]  /*0330*/  BSSY.RECONVERGENT B0, `(.L_x_3) ;  /* 0x000001c000007945 */ /* 0x000fe20003800200 */
[----:B------:R-:W-:-:S05]  /*0340*/  IADD3 R17, PT, PT, R3, UR4, R2 ;  /* 0x0000000403117c10 */ /* 0x000fca000fffe002 */
[----:B------:R-:W1:Y:S01]  /*0350*/  LDC.64 R4, c[0x0][0x380] ;  /* 0x0000e000ff047b82 */ /* 0x000e620000000a00 */
[----:B0-----:R-:W-:Y:S02]  /*0360*/  ULEA UR5, UR6, UR5, 0x18 ;  /* 0x0000000506057291 */ /* 0x001fe4000f8ec0ff */
[----:B------:R-:W-:-:S04]  /*0370*/  USHF.L.U32 UR6, UR7, 0x2, URZ ;  /* 0x0000000207067899 */ /* 0x000fc800080006ff */
[----:B------:R-:W-:-:S08]  /*0380*/  LEA R7, R2, UR5, 0x2 ;  /* 0x0000000502077c11 */ /* 0x000fd0000f8e10ff */
.L_x_4:
[----:B-1----:R-:W-:-:S03]  /*0390*/  IMAD.WIDE R8, R17, 0x4, R4 ;  /* 0x0000000411087825 */ /* 0x002fc600078e0204 */
[----:B------:R-:W-:-:S03]  /*03a0*/  IADD3 R10, P1, PT, R8, UR6, RZ ;  /* 0x00000006080a7c10 */ /* 0x000fc6000ff3e0ff */
[----:B--2---:R-:W2:Y:S02]  /*03b0*/  LDG.E R8, desc[UR8][R8.64] ;  /* 0x0000000808087981 */ /* 0x004ea4000c1e1900 */
[----:B------:R-:W-:Y:S01]  /*03c0*/  IMAD.X R11, RZ, RZ, R9, P1 ;  /* 0x000000ffff0b7224 */ /* 0x000fe200008e0609 */
[----:B------:R-:W-:-:S04]  /*03d0*/  IADD3 R12, P1, PT, R10, UR6, RZ ;  /* 0x000000060a0c7c10 */ /* 0x000fc8000ff3e0ff */
[----:B------:R-:W3:Y:S01]  /*03e0*/  LDG.E R10, desc[UR8][R10.64] ;  /* 0x000000080a0a7981 */ /* 0x000ee2000c1e1900 */
[----:B------:R-:W-:Y:S01]  /*03f0*/  IMAD.X R13, RZ, RZ, R11, P1 ;  /* 0x000000ffff0d7224 */ /* 0x000fe200008e060b */
[----:B------:R-:W-:-:S04]  /*0400*/  IADD3 R14, P1, PT, R12, UR6, RZ ;  /* 0x000000060c0e7c10 */ /* 0x000fc8000ff3e0ff */
[----:B------:R-:W-:Y:S01]  /*0410*/  IADD3.X R15, PT, PT, RZ, R13, RZ, P1, !PT ;  /* 0x0000000dff0f7210 */ /* 0x000fe20000ffe4ff */
[----:B------:R-:W4:Y:S04]  /*0420*/  LDG.E R12, desc[UR8][R12.64] ;  /* 0x000000080c0c7981 */ /* 0x000f28000c1e1900 */
[----:B------:R-:W5:Y:S01]  /*0430*/  LDG.E R14, desc[UR8][R14.64] ;  /* 0x000000080e0e7981 */ /* 0x000f62000c1e1900 */
[C-C-:B------:R-:W-:Y:S02]  /*0440*/  IMAD R19, R0.reuse, 0x8, R7.reuse ;  /* 0x0000000800137824 */ /* 0x140fe400078e0207 */
[----:B------:R-:W-:Y:S02]  /*0450*/  IMAD R21, R0, 0xc, R7 ;  /* 0x0000000c00157824 */ /* 0x000fe400078e0207 */
[----:B------:R-:W-:-:S05]  /*0460*/  VIADD R2, R2, UR6 ;  /* 0x0000000602027c36 */ /* 0x000fca0008000000 */
[----:B------:R-:W-:Y:S02]  /*0470*/  ISETP.GE.U32.AND P1, PT, R2, 0x300000, PT ;  /* 0x003000000200780c */ /* 0x000fe40003f26070 */
[----:B------:R-:W-:Y:S01]  /*0480*/  IADD3 R17, PT, PT, R17, UR6, RZ ;  /* 0x0000000611117c10 */ /* 0x000fe2000fffe0ff */
[----:B--2---:R-:W-:Y:S04]  /*0490*/  STS [R7], R8 ;  /* 0x0000000807007388 */ /* 0x004fe80000000800 */
[----:B---3--:R0:W-:Y:S04]  /*04a0*/  STS [R7+UR6], R10 ;  /* 0x0000000a07007988 */ /* 0x0081e80008000806 */
[----:B----4-:R2:W-:Y:S04]  /*04b0*/  STS [R19], R12 ;  /* 0x0000000c13007388 */ /* 0x0105e80000000800 */
[----:B-----5:R2:W-:Y:S01]  /*04c0*/  STS [R21], R14 ;  /* 0x0000000e15007388 */ /* 0x0205e20000000800 */
[----:B0-----:R-:W-:Y:S01]  /*04d0*/  IMAD R7, R0, 0x10, R7 ;  /* 0x0000001000077824 */ /* 0x001fe200078e0207 */
[----:B------:R-:W-:Y:S06]  /*04e0*/  @!P1 BRA `(.L_x_4) ;  /* 0xfffffffc00a89947 */ /* 0x000fec000383ffff */
[----:B------:R-:W-:Y:S05]  /*04f0*/  BSYNC.RECONVERGENT B0 ;  /* 0x0000000000007941 */ /* 0x000fea0003800200 */
.L_x_3:
[----:B------:R-:W-:Y:S01]  /*0500*/  BAR.SYNC.DEFER_BLOCKING 0x0 ;  /* 0x0000000000007b1d */ /* 0x000fe20000010000 */
[----:B------:R-:W-:-:S05]  /*0510*/  IMAD.MOV.U32 R2, RZ, RZ, R3 ;  /* 0x000000ffff027224 */ /* 0x000fca00078e0003 */
[----:B------:R-:W-:Y:S04]  /*0520*/  BSSY.RECONVERGENT B0, `(.L_x_5) ;  /* 0x000000c000007945 */ /* 0x000fe80003800200 */
[----:B------:R-:W-:Y:S05]  /*0530*/  @!P0 BRA `(.L_x_6) ;  /* 0x0000000000288947 */ /* 0x000fea0003800000 */
[----:B------:R-:W-:Y:S01]  /*0540*/  LEA R7, R3, UR5, 0x2 ;  /* 0x0000000503077c11 */ /* 0x000fe2000f8e10ff */
[C---:B------:R-:W-:Y:S01]  /*0550*/  IMAD R2, R6.reuse, UR7, R3 ;  /* 0x0000000706027c24 */ /* 0x040fe2000f8e0203 */
[----:B------:R-:W-:-:S07]  /*0560*/  IADD3 R8, PT, PT, -R6, RZ, RZ ;  /* 0x000000ff06087210 */ /* 0x000fce0007ffe1ff */
.L_x_7:
[----:B------:R-:W0:Y:S01]  /*0570*/  LDS R9, [R7] ;  /* 0x0000000007097984 */ /* 0x000e220000000800 */
[----:B------:R-:W-:-:S05]  /*0580*/  VIADD R8, R8, 0x1 ;  /* 0x0000000108087836 */ /* 0x000fca0000000000 */
[----:B------:R-:W-:Y:S01]  /*0590*/  ISETP.NE.AND P1, PT, R8, RZ, PT ;  /* 0x000000ff0800720c */ /* 0x000fe20003f25270 */
[----:B0-----:R-:W-:-:S05]  /*05a0*/  FADD R10, R9, 1 ;  /* 0x3f800000090a7421 */ /* 0x001fca0000000000 */
[----:B------:R0:W-:Y:S02]  /*05b0*/  STS [R7], R10 ;  /* 0x0000000a07007388 */ /* 0x0001e40000000800 */
[----:B0-----:R-:W-:-:S05]  /*05c0*/  VIADD R7, R7, UR6 ;  /* 0x0000000607077c36 */ /* 0x001fca0008000000 */
[----:B------:R-:W-:Y:S05]  /*05d0*/  @P1 BRA `(.L_x_7) ;  /* 0xfffffffc00e41947 */ /* 0x000fea000383ffff */
.L_x_6:
[----:B------:R-:W-:Y:S05]  /*05e0*/  BSYNC.RECONVERGENT B0 ;  /* 0x0000000000007941 */ /* 0x000fea0003800200 */
.L_x_5:
[----:B------:R-:W-:Y:S01]  /*05f0*/  BSSY.RECONVERGENT B0, `(.L_x_8) ;  /* 0x0000014000007945 */ /* 0x000fe20003800200 */
[----:B------:R-:W-:-:S07]  /*0600*/  LEA R7, R2, UR5, 0x2 ;  /* 0x0000000502077c11 */ /* 0x000fce000f8e10ff */
.L_x_9:
[----:B0-----:R-:W0:Y:S01]  /*0610*/  LDS R8, [R7] ;  /* 0x0000000007087984 */ /* 0x001e220000000800 */
[----:B------:R-:W-:-:S05]  /*0620*/  VIADD R2, R2, UR6 ;  /* 0x0000000602027c36 */ /* 0x000fca0008000000 */
[----:B------:R-:W-:Y:S01]  /*0630*/  ISETP.GE.U32.AND P1, PT, R2, 0x300000, PT ;  /* 0x003000000200780c */ /* 0x000fe20003f26070 */
[----:B0-----:R-:W-:-:S05]  /*0640*/  FADD R8, R8, 1 ;  /* 0x3f80000008087421 */ /* 0x001fca0000000000 */
[----:B------:R-:W-:Y:S04]  /*0650*/  STS [R7], R8 ;  /* 0x0000000807007388 */ /* 0x000fe80000000800 */
[----:B------:R-:W0:Y:S02]  /*0660*/  LDS R9, [R7+UR6] ;  /* 0x0000000607097984 */ /* 0x000e240008000800 */
[----:B0-----:R-:W-:Y:S01]  /*0670*/  FADD R10, R9, 1 ;  /* 0x3f800000090a7421 */ /* 0x001fe20000000000 */
[----:B------:R-:W-:-:S04]  /*0680*/  LEA R9, R0, R7, 0x3 ;  /* 0x0000000700097211 */ /* 0x000fc800078e18ff */
[----:B------:R-:W-:Y:S04]  /*0690*/  STS [R7+UR6], R10 ;  /* 0x0000000a07007988 */ /* 0x000fe80008000806 */
[----:B------:R-:W2:Y:S02]  /*06a0*/  LDS R11, [R9] ;  /* 0x00000000090b7984 */ /* 0x000ea40000000800 */
[----:B--2---:R-:W-:Y:S01]  /*06b0*/  FADD R12, R11, 1 ;  /* 0x3f8000000b0c7421 */ /* 0x004fe20000000000 */
[C---:B------:R-:W-:Y:S01]  /*06c0*/  IMAD R11, R0.reuse, 0xc, R7 ;  /* 0x0000000c000b7824 */ /* 0x040fe200078e0207 */
[----:B------:R-:W-:-:S03]  /*06d0*/  LEA R7, R0, R7, 0x4 ;  /* 0x0000000700077211 */ /* 0x000fc600078e20ff */
[----:B------:R-:W-:Y:S04]  /*06e0*/  STS [R9], R12 ;  /* 0x0000000c09007388 */ /* 0x000fe80000000800 */
[----:B------:R-:W0:Y:S02]  /*06f0*/  LDS R13, [R11] ;  /* 0x000000000b0d7984 */ /* 0x000e240000000800 */
[----:B0-----:R-:W-:-:S05]  /*0700*/  FADD R14, R13, 1 ;  /* 0x3f8000000d0e7421 */ /* 0x001fca0000000000 */
[----:B------:R0:W-:Y:S01]  /*0710*/  STS [R11], R14 ;  /* 0x0000000e0b007388 */ /* 0x0001e20000000800 */
[----:B------:R-:W-:Y:S05]  /*0720*/  @!P1 BRA `(.L_x_9) ;  /* 0xfffffffc00b89947 */ /* 0x000fea000383ffff */
[----:B------:R-:W-:Y:S05]  /*0730*/  BSYNC.RECONVERGENT B0 ;  /* 0x0000000000007941 */ /* 0x000fea0003800200 */
.L_x_8:
[----:B------:R-:W-:Y:S01]  /*0740*/  BAR.SYNC.DEFER_BLOCKING 0x0 ;  /* 0x0000000000007b1d */ /* 0x000fe20000010000 */
[----:B------:R-:W-:-:S05]  /*0750*/  IMAD.MOV.U32 R12, RZ, RZ, R3 ;  /* 0x000000ffff0c7224 */ /* 0x000fca00078e0003 */
[----:B------:R-:W-:Y:S04]  /*0760*/  BSSY.RECONVERGENT B0, `(.L_x_10) ;  /* 0x000000e000007945 */ /* 0x000fe80003800200 */
[----:B------:R-:W-:Y:S05]  /*0770*/  @!P0 BRA `(.L_x_11) ;  /* 0x0000000000308947 */ /* 0x000fea0003800000 */
[C---:B------:R-:W-:Y:S01]  /*0780*/  IMAD R12, R6.reuse, UR7, R3 ;  /* 0x00000007060c7c24 */ /* 0x040fe2000f8e0203 */
[----:B------:R-:W-:Y:S02]  /*0790*/  IADD3 R8, PT, PT, -R6, RZ, RZ ;  /* 0x000000ff06087210 */ /* 0x000fe40007ffe1ff */
[C---:B------:R-:W-:Y:S02]  /*07a0*/  LEA R9, R3.reuse, UR4, 0x1 ;  /* 0x0000000403097c11 */ /* 0x040fe4000f8e08ff */
[----:B------:R-:W-:-:S07]  /*07b0*/  LEA R2, R3, UR5, 0x2 ;  /* 0x0000000503027c11 */ /* 0x000fce000f8e10ff */
.L_x_12:
[----:B01----:R0:W1:Y:S01]  /*07c0*/  LDS R11, [R2] ;  /* 0x00000000020b7984 */ /* 0x0030620000000800 */
[C---:B------:R-:W-:Y:S01]  /*07d0*/  IMAD.WIDE R6, R9.reuse, 0x4, R4 ;  /* 0x0000000409067825 */ /* 0x040fe200078e0204 */
[----:B------:R-:W-:-:S03]  /*07e0*/  IADD3 R9, PT, PT, R9, UR7, RZ ;  /* 0x0000000709097c10 */ /* 0x000fc6000fffe0ff */
[----:B------:R-:W-:Y:S02]  /*07f0*/  VIADD R8, R8, 0x1 ;  /* 0x0000000108087836 */ /* 0x000fe40000000000 */
[----:B0-----:R-:W-:-:S03]  /*0800*/  VIADD R2, R2, UR6 ;  /* 0x0000000602027c36 */ /* 0x001fc60008000000 */
[----:B------:R-:W-:Y:S01]  /*0810*/  ISETP.NE.AND P0, PT, R8, RZ, PT ;  /* 0x000000ff0800720c */ /* 0x000fe20003f05270 */
[----:B-1----:R1:W-:-:S12]  /*0820*/  STG.E desc[UR8][R6.64], R11 ;  /* 0x0000000b06007986 */ /* 0x0023d8000c101908 */
[----:B------:R-:W-:Y:S05]  /*0830*/  @P0 BRA `(.L_x_12) ;  /* 0xfffffffc00e00947 */ /* 0x000fea000383ffff */
.L_x_11:
[----:B------:R-:W-:Y:S05]  /*0840*/  BSYNC.RECONVERGENT B0 ;  /* 0x0000000000007941 */ /* 0x000fea0003800200 */
.L_x_10:
[----:B------:R-:W-:Y:S02]  /*0850*/  IADD3 R13, PT, PT, R3, UR4, R12 ;  /* 0x00000004030d7c10 */ /* 0x000fe4000fffe00c */
[----:B------:R-:W-:-:S07]  /*0860*/  LEA R15, R12, UR5, 0x2 ;  /* 0x000000050c0f7c11 */ /* 0x000fce000f8e10ff */
.L_x_13:
[C---:B0-----:R-:W-:Y:S01]  /*0870*/  LEA R14, R0.reuse, R15, 0x3 ;  /* 0x0000000f000e7211 */ /* 0x041fe200078e18ff */
[----:B------:R-:W-:Y:S01]  /*0880*/  IMAD R16, R0, 0xc, R15 ;  /* 0x0000000c00107824 */ /* 0x000fe200078e020f */
[----:B--2---:R-:W0:Y:S01]  /*0890*/  LDS R17, [R15] ;  /* 0x000000000f117984 */ /* 0x004e220000000800 */
[C---:B------:R-:W-:Y:S01]  /*08a0*/  IMAD.WIDE R2, R13.reuse, 0x4, R4 ;  /* 0x000000040d027825 */ /* 0x040fe200078e0204 */
[----:B------:R-:W-:Y:S02]  /*08b0*/  IADD3 R12, PT, PT, R12, UR6, RZ ;  /* 0x000000060c0c7c10 */ /* 0x000fe4000fffe0ff */
[----:B------:R2:W3:Y:S01]  /*08c0*/  LDS R19, [R15+UR6] ;  /* 0x000000060f137984 */ /* 0x0004e20008000800 */
[----:B------:R-:W-:Y:S01]  /*08d0*/  VIADD R13, R13, UR6 ;  /* 0x000000060d0d7c36 */ /* 0x000fe20008000000 */
[----:B-1----:R-:W-:Y:S02]  /*08e0*/  IADD3 R6, P0, PT, R2, UR6, RZ ;  /* 0x0000000602067c10 */ /* 0x002fe4000ff1e0ff */
[----:B------:R-:W1:Y:S03]  /*08f0*/  LDS R21, [R14] ;  /* 0x000000000e157984 */ /* 0x000e660000000800 */
[----:B------:R-:W-:Y:S01]  /*0900*/  IMAD.X R7, RZ, RZ, R3, P0 ;  /* 0x000000ffff077224 */ /* 0x000fe200000e0603 */
[----:B------:R-:W4:Y:S01]  /*0910*/  LDS R23, [R16] ;  /* 0x0000000010177984 */ /* 0x000f220000000800 */
[----:B------:R-:W-:-:S02]  /*0920*/  IADD3 R8, P0, PT, R6, UR6, RZ ;  /* 0x0000000606087c10 */ /* 0x000fc4000ff1e0ff */
[----:B--2---:R-:W-:Y:S02]  /*0930*/  LEA R15, R0, R15, 0x4 ;  /* 0x0000000f000f7211 */ /* 0x004fe400078e20ff */
[----:B------:R-:W-:Y:S02]  /*0940*/  IADD3.X R9, PT, PT, RZ, R7, RZ, P0, !PT ;  /* 0x00000007ff097210 */ /* 0x000fe400007fe4ff */
[----:B------:R-:W-:-:S05]  /*0950*/  IADD3 R10, P0, PT, R8, UR6, RZ ;  /* 0x00000006080a7c10 */ /* 0x000fca000ff1e0ff */
[----:B------:R-:W-:Y:S01]  /*0960*/  IMAD.X R11, RZ, RZ, R9, P0 ;  /* 0x000000ffff0b7224 */ /* 0x000fe200000e0609 */
[----:B------:R-:W-:Y:S01]  /*0970*/  ISETP.GE.U32.AND P0, PT, R12, 0x300000, PT ;  /* 0x003000000c00780c */ /* 0x000fe20003f06070 */
[----:B0-----:R2:W-:Y:S04]  /*0980*/  STG.E desc[UR8][R2.64], R17 ;  /* 0x0000001102007986 */ /* 0x0015e8000c101908 */
[----:B---3--:R2:W-:Y:S04]  /*0990*/  STG.E desc[UR8][R6.64], R19 ;  /* 0x0000001306007986 */ /* 0x0085e8000c101908 */
[----:B-1----:R2:W-:Y:S04]  /*09a0*/  STG.E desc[UR8][R8.64], R21 ;  /* 0x0000001508007986 */ /* 0x0025e8000c101908 */
[----:B----4-:R2:W-:Y:S01]  /*09b0*/  STG.E desc[UR8][R10.64], R23 ;  /* 0x000000170a007986 */ /* 0x0105e2000c101908 */
[----:B------:R-:W-:Y:S05]  /*09c0*/  @!P0 BRA `(.L_x_13) ;  /* 0xfffffffc00a88947 */ /* 0x000fea000383ffff */
[----:B------:R-:W-:Y:S05]  /*09d0*/  EXIT ;  /* 0x000000000000794d */ /* 0x000fea0003800000 */
.L_x_14:
[----:B------:R-:W-:-:S00]  /*09e0*/  BRA `(.L_x_14) ;  /* 0xfffffffc00fc7947 */ /* 0x000fc0000383ffff */
[----:B------:R-:W-:-:S00]  /*09f0*/  NOP ;  /* 0x0000000000007918 */ /* 0x000fc00000000000 */
        /* <DEDUP_REMOVED lines=8> */
.L_x_15:


//--------------------- .nv.shared._Z6kernelPf    --------------------------
	.section	.nv.shared._Z6kernelPf,"aw",@nobits
	.sectionflags	@""
	.align	16
	.zero		1024


//--------------------- .nv.shared.reserved.0     --------------------------
	.section	.nv.shared.reserved.0,"aw",@nobits
	.weak		__nv_reservedSMEM_offset_0_alias
	.size		__nv_reservedSMEM_offset_0_alias, 0, 64
	.other		__nv_reservedSMEM_offset_0_alias,@"STO_CUDA_RESERVED_SHARED STV_DEFAULT"
__nv_reservedSMEM_offset_0_alias:
	.zero		0
	.zero		64


//--------------------- .nv.constant0._Z6kernelPf --------------------------
	.section	.nv.constant0._Z6kernelPf,"a",@progbits
	.sectionflags	@""
	.align	4
.nv.constant0._Z6kernelPf:
	.zero		904


//--------------------- SYMBOLS --------------------------

	.type		.nv.reservedSmem.offset0,@object
	.size		.nv.reservedSmem.offset0,0x4
	.type		.nv.reservedSmem.cap,@object
	.size		.nv.reservedSmem.cap,0x4
